	.headerflags	@"EF_CUDA_TEXMODE_UNIFIED EF_CUDA_64BIT_ADDRESS EF_CUDA_ACCELERATORS EF_CUDA_SM90 EF_CUDA_VIRTUAL_SM(EF_CUDA_SM90)"
	.elftype	@"ET_EXEC"


//--------------------- .nv.info                  --------------------------
	.section	.nv.info,"",@"SHT_CUDA_INFO"
	.align	4


	//----- nvinfo : EIATTR_REGCOUNT
	.align		4
        /*0000*/ 	.byte	0x04, 0x2f
        /*0002*/ 	.short	(.L_3 - .L_2)
	.align		4
.L_2:
        /*0004*/ 	.word	index@(triton_poi_fused__native_batch_norm_legit_no_training_28)
        /*0008*/ 	.word	0x00000014


	//----- nvinfo : EIATTR_MIN_STACK_SIZE
	.align		4
.L_3:
        /*000c*/ 	.byte	0x04, 0x12
        /*000e*/ 	.short	(.L_5 - .L_4)
	.align		4
.L_4:
        /*0010*/ 	.word	index@(triton_poi_fused__native_batch_norm_legit_no_training_28)
        /*0014*/ 	.word	0x00000000


	//----- nvinfo : EIATTR_FRAME_SIZE
	.align		4
.L_5:
        /*0018*/ 	.byte	0x04, 0x11
        /*001a*/ 	.short	(.L_7 - .L_6)
	.align		4
.L_6:
        /*001c*/ 	.word	index@(triton_poi_fused__native_batch_norm_legit_no_training_28)
        /*0020*/ 	.word	0x00000000


	//----- nvinfo : EIATTR_MIN_STACK_SIZE
	.align		4
.L_7:
        /*0024*/ 	.byte	0x04, 0x12
        /*0026*/ 	.short	(.L_9 - .L_8)
	.align		4
.L_8:
        /*0028*/ 	.word	index@(triton_poi_fused__native_batch_norm_legit_no_training_28)
        /*002c*/ 	.word	0x00000000
.L_9:


//--------------------- .nv.info.triton_poi_fused__native_batch_norm_legit_no_training_28 --------------------------
	.section	.nv.info.triton_poi_fused__native_batch_norm_legit_no_training_28,"",@"SHT_CUDA_INFO"
	.sectionflags	@""
	.align	4


	//----- nvinfo : EIATTR_CUDA_API_VERSION
	.align		4
        /*0000*/ 	.byte	0x04, 0x37
        /*0002*/ 	.short	(.L_11 - .L_10)
.L_10:
        /*0004*/ 	.word	0x0000007c


	//----- nvinfo : EIATTR_KPARAM_INFO
	.align		4
.L_11:
        /*0008*/ 	.byte	0x04, 0x17
        /*000a*/ 	.short	(.L_13 - .L_12)
.L_12:
        /*000c*/ 	.word	0x00000000
        /*0010*/ 	.short	0x0006
        /*0012*/ 	.short	0x0030
        /*0014*/ 	.byte	0x00, 0xf0, 0x11, 0x00


	//----- nvinfo : EIATTR_KPARAM_INFO
	.align		4
.L_13:
        /*0018*/ 	.byte	0x04, 0x17
        /*001a*/ 	.short	(.L_15 - .L_14)
.L_14:
        /*001c*/ 	.word	0x00000000
        /*0020*/ 	.short	0x0005
        /*0022*/ 	.short	0x0028
        /*0024*/ 	.byte	0x00, 0xf4, 0x21, 0x00


	//----- nvinfo : EIATTR_KPARAM_INFO
	.align		4
.L_15:
        /*0028*/ 	.byte	0x04, 0x17
        /*002a*/ 	.short	(.L_17 - .L_16)
.L_16:
        /*002c*/ 	.word	0x00000000
        /*0030*/ 	.short	0x0004
        /*0032*/ 	.short	0x0020
        /*0034*/ 	.byte	0x00, 0xf4, 0x21, 0x00


	//----- nvinfo : EIATTR_KPARAM_INFO
	.align		4
.L_17:
        /*0038*/ 	.byte	0x04, 0x17
        /*003a*/ 	.short	(.L_19 - .L_18)
.L_18:
        /*003c*/ 	.word	0x00000000
        /*0040*/ 	.short	0x0003
        /*0042*/ 	.short	0x0018
        /*0044*/ 	.byte	0x00, 0xf4, 0x21, 0x00


	//----- nvinfo : EIATTR_KPARAM_INFO
	.align		4
.L_19:
        /*0048*/ 	.byte	0x04, 0x17
        /*004a*/ 	.short	(.L_21 - .L_20)
.L_20:
        /*004c*/ 	.word	0x00000000
        /*0050*/ 	.short	0x0002
        /*0052*/ 	.short	0x0010
        /*0054*/ 	.byte	0x00, 0xf4, 0x21, 0x00


	//----- nvinfo : EIATTR_KPARAM_INFO
	.align		4
.L_21:
        /*0058*/ 	.byte	0x04, 0x17
        /*005a*/ 	.short	(.L_23 - .L_22)
.L_22:
        /*005c*/ 	.word	0x00000000
        /*0060*/ 	.short	0x0001
        /*0062*/ 	.short	0x0008
        /*0064*/ 	.byte	0x00, 0xf4, 0x21, 0x00


	//----- nvinfo : EIATTR_KPARAM_INFO
	.align		4
.L_23:
        /*0068*/ 	.byte	0x04, 0x17
        /*006a*/ 	.short	(.L_25 - .L_24)
.L_24:
        /*006c*/ 	.word	0x00000000
        /*0070*/ 	.short	0x0000
        /*0072*/ 	.short	0x0000
        /*0074*/ 	.byte	0x00, 0xf4, 0x21, 0x00


	//----- nvinfo : EIATTR_SPARSE_MMA_MASK
	.align		4
.L_25:
        /*0078*/ 	.byte	0x03, 0x50
        /*007a*/ 	.short	0x0000


	//----- nvinfo : EIATTR_MAXREG_COUNT
	.align		4
        /*007c*/ 	.byte	0x03, 0x1b
        /*007e*/ 	.short	0x00ff


	//----- nvinfo : EIATTR_EXIT_INSTR_OFFSETS
	.align		4
        /*0080*/ 	.byte	0x04, 0x1c
        /*0082*/ 	.short	(.L_27 - .L_26)


	//   ....[0]....
.L_26:
        /*0084*/ 	.word	0x00000390


	//----- nvinfo : EIATTR_REQNTID
	.align		4
.L_27:
        /*0088*/ 	.byte	0x04, 0x10
        /*008a*/ 	.short	(.L_29 - .L_28)
.L_28:
        /*008c*/ 	.word	0x00000080
        /*0090*/ 	.word	0x00000001
        /*0094*/ 	.word	0x00000001


	//----- nvinfo : EIATTR_CBANK_PARAM_SIZE
	.align		4
.L_29:
        /*0098*/ 	.byte	0x03, 0x19
        /*009a*/ 	.short	0x0034


	//----- nvinfo : EIATTR_PARAM_CBANK
	.align		4
        /*009c*/ 	.byte	0x04, 0x0a
        /*009e*/ 	.short	(.L_31 - .L_30)
	.align		4
.L_30:
        /*00a0*/ 	.word	index@(.nv.constant0.triton_poi_fused__native_batch_norm_legit_no_training_28)
        /*00a4*/ 	.short	0x0210
        /*00a6*/ 	.short	0x0034


	//----- nvinfo : EIATTR_SW_WAR
	.align		4
.L_31:
        /*00a8*/ 	.byte	0x04, 0x36
        /*00aa*/ 	.short	(.L_33 - .L_32)
.L_32:
        /*00ac*/ 	.word	0x00000008
.L_33:


//--------------------- .nv.callgraph             --------------------------
	.section	.nv.callgraph,"",@"SHT_CUDA_CALLGRAPH"
	.align	4
	.sectionentsize	8
	.align		4
        /*0000*/ 	.word	0x00000000
	.align		4
        /*0004*/ 	.word	0xffffffff
	.align		4
        /*0008*/ 	.word	0x00000000
	.align		4
        /*000c*/ 	.word	0xfffffffe
	.align		4
        /*0010*/ 	.word	0x00000000
	.align		4
        /*0014*/ 	.word	0xfffffffd
	.align		4
        /*0018*/ 	.word	0x00000000
	.align		4
        /*001c*/ 	.word	0xfffffffc


//--------------------- .nv.constant4             --------------------------
	.section	.nv.constant4,"a",@progbits
	.align	8
	.align		8
.nv.constant4:
        /*0000*/ 	.dword	_$_str
	.align		8
        /*0008*/ 	.dword	_$_str_$_2


//--------------------- .text.triton_poi_fused__native_batch_norm_legit_no_training_28 --------------------------
	.section	.text.triton_poi_fused__native_batch_norm_legit_no_training_28,"ax",@progbits
	.align	128
        .global         triton_poi_fused__native_batch_norm_legit_no_training_28
        .type           triton_poi_fused__native_batch_norm_legit_no_training_28,@function
        .size           triton_poi_fused__native_batch_norm_legit_no_training_28,(.L_x_1 - triton_poi_fused__native_batch_norm_legit_no_training_28)
        .other          triton_poi_fused__native_batch_norm_legit_no_training_28,@"STO_CUDA_ENTRY STV_DEFAULT"
triton_poi_fused__native_batch_norm_legit_no_training_28:
.text.triton_poi_fused__native_batch_norm_legit_no_training_28:
[----:B------:R-:W-:Y:S01]  /*0000*/  LDC R1, c[0x0][0x28] ;  /* 0x00000a00ff017b82 */ /* 0x000fe20000000800 */
[----:B------:R-:W1:Y:S01]  /*0010*/  S2R R0, SR_TID.X ;  /* 0x0000000000007919 */ /* 0x000e620000002100 */
[----:B------:R-:W-:-:S06]  /*0020*/  HFMA2.MMA R2, -RZ, RZ, 0, 0 ;  /* 0x00000000ff027435 */ /* 0x000fcc00000001ff */
[----:B------:R-:W2:Y:S01]  /*0030*/  LDC.64 R4, c[0x0][0x220] ;  /* 0x00008800ff047b82 */ /* 0x000ea20000000a00 */
[----:B------:R-:W-:Y:S01]  /*0040*/  ULDC.64 UR4, c[0x0][0x208] ;  /* 0x0000820000047ab9 */ /* 0x000fe20000000a00 */
[----:B------:R-:W3:Y:S06]  /*0050*/  S2R R3, SR_CTAID.X ;  /* 0x0000000000037919 */ /* 0x000eec0000002500 */
[----:B------:R-:W4:Y:S08]  /*0060*/  LDC.64 R8, c[0x0][0x218] ;  /* 0x00008600ff087b82 */ /* 0x000f300000000a00 */
[----:B------:R-:W5:Y:S08]  /*0070*/  LDC.64 R10, c[0x0][0x228] ;  /* 0x00008a00ff0a7b82 */ /* 0x000f700000000a00 */
[----:B------:R-:W5:Y:S01]  /*0080*/  LDC.64 R12, c[0x0][0x230] ;  /* 0x00008c00ff0c7b82 */ /* 0x000f620000000a00 */
[----:B-1----:R-:W-:-:S04]  /*0090*/  SHF.L.U32 R0, R0, 0x1, RZ ;  /* 0x0000000100007819 */ /* 0x002fc800000006ff */
[----:B------:R-:W-:-:S04]  /*00a0*/  LOP3.LUT R0, R0, 0xfe, RZ, 0xc0, !PT ;  /* 0x000000fe00007812 */ /* 0x000fc800078ec0ff */
[----:B---3--:R-:W-:-:S05]  /*00b0*/  LEA R3, R3, R0, 0x8 ;  /* 0x0000000003037211 */ /* 0x008fca00078e40ff */
[----:B------:R-:W-:-:S05]  /*00c0*/  IMAD.HI R0, R3, -0x77777777, R2 ;  /* 0x8888888903007827 */ /* 0x000fca00078e0202 */
[----:B------:R-:W-:-:S04]  /*00d0*/  SHF.R.U32.HI R7, RZ, 0x1f, R0 ;  /* 0x0000001fff077819 */ /* 0x000fc80000011600 */
[----:B------:R-:W-:-:S05]  /*00e0*/  LEA.HI.SX32 R7, R0, R7, 0x17 ;  /* 0x0000000700077211 */ /* 0x000fca00078fbaff */
[----:B------:R-:W-:Y:S02]  /*00f0*/  IMAD R15, R7, -0x3c0, R3 ;  /* 0xfffffc40070f7824 */ /* 0x000fe400078e0203 */
[----:B------:R-:W1:Y:S02]  /*0100*/  LDC.64 R6, c[0x0][0x210] ;  /* 0x00008400ff067b82 */ /* 0x000e640000000a00 */
[----:B--2---:R-:W-:-:S06]  /*0110*/  IMAD.WIDE R4, R15, 0x4, R4 ;  /* 0x000000040f047825 */ /* 0x004fcc00078e0204 */
[----:B------:R-:W2:Y:S01]  /*0120*/  LDG.E.EL.64 R4, desc[UR4][R4.64] ;  /* 0x0000000404047981 */ /* 0x000ea2000c2e1b00 */
[----:B----4-:R-:W-:-:S04]  /*0130*/  IMAD.WIDE R8, R15, 0x4, R8 ;  /* 0x000000040f087825 */ /* 0x010fc800078e0208 */
[C---:B-----5:R-:W-:Y:S02]  /*0140*/  IMAD.WIDE R10, R15.reuse, 0x4, R10 ;  /* 0x000000040f0a7825 */ /* 0x060fe400078e020a */
[----:B------:R-:W3:Y:S02]  /*0150*/  LDG.E.EL.64 R8, desc[UR4][R8.64] ;  /* 0x0000000408087981 */ /* 0x000ee4000c2e1b00 */
[----:B0-----:R-:W-:Y:S02]  /*0160*/  IMAD.WIDE R12, R15, 0x4, R12 ;  /* 0x000000040f0c7825 */ /* 0x001fe400078e020c */
[----:B------:R-:W4:Y:S04]  /*0170*/  LDG.E.EL.64 R10, desc[UR4][R10.64] ;  /* 0x000000040a0a7981 */ /* 0x000f28000c2e1b00 */
[----:B------:R-:W4:Y:S01]  /*0180*/  LDG.E.EL.64 R12, desc[UR4][R12.64] ;  /* 0x000000040c0c7981 */ /* 0x000f22000c2e1b00 */
[----:B-1----:R-:W-:-:S06]  /*0190*/  IMAD.WIDE R6, R3, 0x4, R6 ;  /* 0x0000000403067825 */ /* 0x002fcc00078e0206 */
[----:B------:R-:W3:Y:S01]  /*01a0*/  LDG.E.64 R6, desc[UR4][R6.64] ;  /* 0x0000000406067981 */ /* 0x000ee2000c1e1b00 */
[----:B------:R-:W-:Y:S01]  /*01b0*/  MOV R17, 0x3e800000 ;  /* 0x3e80000000117802 */ /* 0x000fe20000000f00 */
[----:B--2---:R-:W-:Y:S01]  /*01c0*/  FADD R4, R4, 9.9999997473787516356e-06 ;  /* 0x3727c5ac04047421 */ /* 0x004fe20000000000 */
[----:B------:R-:W-:-:S03]  /*01d0*/  FADD R0, R5, 9.9999997473787516356e-06 ;  /* 0x3727c5ac05007421 */ /* 0x000fc60000000000 */
[----:B------:R0:W1:Y:S08]  /*01e0*/  MUFU.SQRT R2, R4 ;  /* 0x0000000400027308 */ /* 0x0000700000002000 */
[----:B------:R-:W2:Y:S01]  /*01f0*/  MUFU.SQRT R14, R0 ;  /* 0x00000000000e7308 */ /* 0x000ea20000002000 */
[----:B0-----:R-:W0:Y:S01]  /*0200*/  LDC.64 R4, c[0x0][0x238] ;  /* 0x00008e00ff047b82 */ /* 0x001e220000000a00 */
[----:B-1----:R-:W-:-:S02]  /*0210*/  FSETP.GT.AND P0, PT, R2, 8.50705917302346158658e+37, PT ;  /* 0x7e8000000200780b */ /* 0x002fc40003f04000 */
[----:B------:R-:W-:Y:S02]  /*0220*/  FSETP.GEU.AND P2, PT, R2, 1.175494350822287508e-38, PT ;  /* 0x008000000200780b */ /* 0x000fe40003f4e000 */
[C---:B--2---:R-:W-:Y:S02]  /*0230*/  FSETP.GT.AND P1, PT, R14.reuse, 8.50705917302346158658e+37, PT ;  /* 0x7e8000000e00780b */ /* 0x044fe40003f24000 */
[----:B------:R-:W-:-:S07]  /*0240*/  FSETP.GEU.AND P3, PT, R14, 1.175494350822287508e-38, PT ;  /* 0x008000000e00780b */ /* 0x000fce0003f6e000 */
[----:B------:R-:W-:-:S04]  /*0250*/  @P0 FMUL R2, R2, 0.25 ;  /* 0x3e80000002020820 */ /* 0x000fc80000400000 */
[----:B------:R-:W-:Y:S01]  /*0260*/  @!P2 FMUL R2, R2, 16777216 ;  /* 0x4b8000000202a820 */ /* 0x000fe20000400000 */
[----:B------:R-:W-:-:S04]  /*0270*/  @P1 FMUL R14, R14, 0.25 ;  /* 0x3e8000000e0e1820 */ /* 0x000fc80000400000 */
[----:B------:R-:W-:Y:S01]  /*0280*/  @!P3 FMUL R14, R14, 16777216 ;  /* 0x4b8000000e0eb820 */ /* 0x000fe20000400000 */
[----:B------:R-:W1:Y:S01]  /*0290*/  MUFU.RCP R2, R2 ;  /* 0x0000000200027308 */ /* 0x000e620000001000 */
[----:B------:R-:W-:-:S07]  /*02a0*/  FSEL R15, R17, 1, P0 ;  /* 0x3f800000110f7808 */ /* 0x000fce0000000000 */
[----:B------:R-:W2:Y:S01]  /*02b0*/  MUFU.RCP R14, R14 ;  /* 0x0000000e000e7308 */ /* 0x000ea20000001000 */
[----:B------:R-:W-:Y:S01]  /*02c0*/  FSEL R17, R17, 1, P1 ;  /* 0x3f80000011117808 */ /* 0x000fe20000800000 */
[----:B------:R-:W-:-:S04]  /*02d0*/  @!P2 FMUL R15, R15, 16777216 ;  /* 0x4b8000000f0fa820 */ /* 0x000fc80000400000 */
[----:B------:R-:W-:Y:S01]  /*02e0*/  @!P3 FMUL R17, R17, 16777216 ;  /* 0x4b8000001111b820 */ /* 0x000fe20000400000 */
[----:B---3--:R-:W-:Y:S01]  /*02f0*/  FADD R7, R7, -R9 ;  /* 0x8000000907077221 */ /* 0x008fe20000000000 */
[----:B------:R-:W-:Y:S01]  /*0300*/  FADD R6, R6, -R8 ;  /* 0x8000000806067221 */ /* 0x000fe20000000000 */
[----:B-1----:R-:W-:Y:S01]  /*0310*/  FMUL R15, R2, R15 ;  /* 0x0000000f020f7220 */ /* 0x002fe20000400000 */
[----:B--2---:R-:W-:-:S03]  /*0320*/  FMUL R0, R14, R17 ;  /* 0x000000110e007220 */ /* 0x004fc60000400000 */
[----:B------:R-:W-:Y:S01]  /*0330*/  FMUL R15, R6, R15 ;  /* 0x0000000f060f7220 */ /* 0x000fe20000400000 */
[----:B------:R-:W-:Y:S01]  /*0340*/  FMUL R0, R7, R0 ;  /* 0x0000000007007220 */ /* 0x000fe20000400000 */
[----:B0-----:R-:W-:-:S04]  /*0350*/  IMAD.WIDE R4, R3, 0x4, R4 ;  /* 0x0000000403047825 */ /* 0x001fc800078e0204 */
[----:B----4-:R-:W-:Y:S01]  /*0360*/  FFMA R10, R10, R15, R12 ;  /* 0x0000000f0a0a7223 */ /* 0x010fe2000000000c */
[----:B------:R-:W-:-:S05]  /*0370*/  FFMA R11, R11, R0, R13 ;  /* 0x000000000b0b7223 */ /* 0x000fca000000000d */
[----:B------:R-:W-:Y:S01]  /*0380*/  STG.E.64 desc[UR4][R4.64], R10 ;  /* 0x0000000a04007986 */ /* 0x000fe2000c101b04 */
[----:B------:R-:W-:Y:S05]  /*0390*/  EXIT ;  /* 0x000000000000794d */ /* 0x000fea0003800000 */
.L_x_0:
[----:B------:R-:W-:-:S00]  /*03a0*/  BRA `(.L_x_0) ;  /* 0xfffffffc00fc7947 */ /* 0x000fc0000383ffff */
[----:B------:R-:W-:-:S00]  /*03b0*/  NOP ;  /* 0x0000000000007918 */ /* 0x000fc00000000000 */
        /* <DEDUP_REMOVED lines=12> */
.L_x_1:


//--------------------- .nv.global.init           --------------------------
	.section	.nv.global.init,"aw",@progbits
.nv.global.init:
	.type		_$_str,@object
	.size		_$_str,(_$_str_$_2 - _$_str)
_$_str:
        /*0000*/ 	.byte	0x5f, 0x5f, 0x43, 0x55, 0x44, 0x41, 0x5f, 0x46, 0x54, 0x5a, 0x00
	.type		_$_str_$_2,@object
	.size		_$_str_$_2,(.L_1 - _$_str_$_2)
_$_str_$_2:
        /*000b*/ 	.byte	0x5f, 0x5f, 0x43, 0x55, 0x44, 0x41, 0x5f, 0x50, 0x52, 0x45, 0x43, 0x5f, 0x53, 0x51, 0x52, 0x54
        /*001b*/ 	.byte	0x00
.L_1:


//--------------------- .nv.constant0.triton_poi_fused__native_batch_norm_legit_no_training_28 --------------------------
	.section	.nv.constant0.triton_poi_fused__native_batch_norm_legit_no_training_28,"a",@progbits
	.sectionflags	@""
	.align	4
.nv.constant0.triton_poi_fused__native_batch_norm_legit_no_training_28:
	.zero		580
